	.headerflags	@"EF_CUDA_TEXMODE_UNIFIED EF_CUDA_64BIT_ADDRESS EF_CUDA_ACCELERATORS EF_CUDA_SM90 EF_CUDA_VIRTUAL_SM(EF_CUDA_SM90)"
	.elftype	@"ET_EXEC"


//--------------------- .nv.info                  --------------------------
	.section	.nv.info,"",@"SHT_CUDA_INFO"
	.align	4


	//----- nvinfo : EIATTR_REGCOUNT
	.align		4
        /*0000*/ 	.byte	0x04, 0x2f
        /*0002*/ 	.short	(.L_1 - .L_0)
	.align		4
.L_0:
        /*0004*/ 	.word	index@(triton_poi_fused_convolution_relu_14)
        /*0008*/ 	.word	0x00000020


	//----- nvinfo : EIATTR_MIN_STACK_SIZE
	.align		4
.L_1:
        /*000c*/ 	.byte	0x04, 0x12
        /*000e*/ 	.short	(.L_3 - .L_2)
	.align		4
.L_2:
        /*0010*/ 	.word	index@(triton_poi_fused_convolution_relu_14)
        /*0014*/ 	.word	0x00000000


	//----- nvinfo : EIATTR_FRAME_SIZE
	.align		4
.L_3:
        /*0018*/ 	.byte	0x04, 0x11
        /*001a*/ 	.short	(.L_5 - .L_4)
	.align		4
.L_4:
        /*001c*/ 	.word	index@(triton_poi_fused_convolution_relu_14)
        /*0020*/ 	.word	0x00000000


	//----- nvinfo : EIATTR_MIN_STACK_SIZE
	.align		4
.L_5:
        /*0024*/ 	.byte	0x04, 0x12
        /*0026*/ 	.short	(.L_7 - .L_6)
	.align		4
.L_6:
        /*0028*/ 	.word	index@(triton_poi_fused_convolution_relu_14)
        /*002c*/ 	.word	0x00000000
.L_7:


//--------------------- .nv.info.triton_poi_fused_convolution_relu_14 --------------------------
	.section	.nv.info.triton_poi_fused_convolution_relu_14,"",@"SHT_CUDA_INFO"
	.sectionflags	@""
	.align	4


	//----- nvinfo : EIATTR_CUDA_API_VERSION
	.align		4
        /*0000*/ 	.byte	0x04, 0x37
        /*0002*/ 	.short	(.L_9 - .L_8)
.L_8:
        /*0004*/ 	.word	0x0000007c


	//----- nvinfo : EIATTR_KPARAM_INFO
	.align		4
.L_9:
        /*0008*/ 	.byte	0x04, 0x17
        /*000a*/ 	.short	(.L_11 - .L_10)
.L_10:
        /*000c*/ 	.word	0x00000000
        /*0010*/ 	.short	0x0004
        /*0012*/ 	.short	0x001c
        /*0014*/ 	.byte	0x00, 0xf0, 0x11, 0x00


	//----- nvinfo : EIATTR_KPARAM_INFO
	.align		4
.L_11:
        /*0018*/ 	.byte	0x04, 0x17
        /*001a*/ 	.short	(.L_13 - .L_12)
.L_12:
        /*001c*/ 	.word	0x00000000
        /*0020*/ 	.short	0x0003
        /*0022*/ 	.short	0x0018
        /*0024*/ 	.byte	0x00, 0xf0, 0x11, 0x00


	//----- nvinfo : EIATTR_KPARAM_INFO
	.align		4
.L_13:
        /*0028*/ 	.byte	0x04, 0x17
        /*002a*/ 	.short	(.L_15 - .L_14)
.L_14:
        /*002c*/ 	.word	0x00000000
        /*0030*/ 	.short	0x0002
        /*0032*/ 	.short	0x0010
        /*0034*/ 	.byte	0x00, 0xf4, 0x21, 0x00


	//----- nvinfo : EIATTR_KPARAM_INFO
	.align		4
.L_15:
        /*0038*/ 	.byte	0x04, 0x17
        /*003a*/ 	.short	(.L_17 - .L_16)
.L_16:
        /*003c*/ 	.word	0x00000000
        /*0040*/ 	.short	0x0001
        /*0042*/ 	.short	0x0008
        /*0044*/ 	.byte	0x00, 0xf4, 0x21, 0x00


	//----- nvinfo : EIATTR_KPARAM_INFO
	.align		4
.L_17:
        /*0048*/ 	.byte	0x04, 0x17
        /*004a*/ 	.short	(.L_19 - .L_18)
.L_18:
        /*004c*/ 	.word	0x00000000
        /*0050*/ 	.short	0x0000
        /*0052*/ 	.short	0x0000
        /*0054*/ 	.byte	0x00, 0xf4, 0x21, 0x00


	//----- nvinfo : EIATTR_SPARSE_MMA_MASK
	.align		4
.L_19:
        /*0058*/ 	.byte	0x03, 0x50
        /*005a*/ 	.short	0x0000


	//----- nvinfo : EIATTR_MAXREG_COUNT
	.align		4
        /*005c*/ 	.byte	0x03, 0x1b
        /*005e*/ 	.short	0x00ff


	//----- nvinfo : EIATTR_EXIT_INSTR_OFFSETS
	.align		4
        /*0060*/ 	.byte	0x04, 0x1c
        /*0062*/ 	.short	(.L_21 - .L_20)


	//   ....[0]....
.L_20:
        /*0064*/ 	.word	0x00000b80


	//   ....[1]....
        /*0068*/ 	.word	0x00000c00


	//----- nvinfo : EIATTR_REQNTID
	.align		4
.L_21:
        /*006c*/ 	.byte	0x04, 0x10
        /*006e*/ 	.short	(.L_23 - .L_22)
.L_22:
        /*0070*/ 	.word	0x00000100
        /*0074*/ 	.word	0x00000001
        /*0078*/ 	.word	0x00000001


	//----- nvinfo : EIATTR_CBANK_PARAM_SIZE
	.align		4
.L_23:
        /*007c*/ 	.byte	0x03, 0x19
        /*007e*/ 	.short	0x0020


	//----- nvinfo : EIATTR_PARAM_CBANK
	.align		4
        /*0080*/ 	.byte	0x04, 0x0a
        /*0082*/ 	.short	(.L_25 - .L_24)
	.align		4
.L_24:
        /*0084*/ 	.word	index@(.nv.constant0.triton_poi_fused_convolution_relu_14)
        /*0088*/ 	.short	0x0210
        /*008a*/ 	.short	0x0020


	//----- nvinfo : EIATTR_SW_WAR
	.align		4
.L_25:
        /*008c*/ 	.byte	0x04, 0x36
        /*008e*/ 	.short	(.L_27 - .L_26)
.L_26:
        /*0090*/ 	.word	0x00000008
.L_27:


//--------------------- .nv.callgraph             --------------------------
	.section	.nv.callgraph,"",@"SHT_CUDA_CALLGRAPH"
	.align	4
	.sectionentsize	8
	.align		4
        /*0000*/ 	.word	0x00000000
	.align		4
        /*0004*/ 	.word	0xffffffff
	.align		4
        /*0008*/ 	.word	0x00000000
	.align		4
        /*000c*/ 	.word	0xfffffffe
	.align		4
        /*0010*/ 	.word	0x00000000
	.align		4
        /*0014*/ 	.word	0xfffffffd
	.align		4
        /*0018*/ 	.word	0x00000000
	.align		4
        /*001c*/ 	.word	0xfffffffc


//--------------------- .text.triton_poi_fused_convolution_relu_14 --------------------------
	.section	.text.triton_poi_fused_convolution_relu_14,"ax",@progbits
	.sectionflags	@"SHF_BARRIERS=1"
	.align	128
        .global         triton_poi_fused_convolution_relu_14
        .type           triton_poi_fused_convolution_relu_14,@function
        .size           triton_poi_fused_convolution_relu_14,(.L_x_1 - triton_poi_fused_convolution_relu_14)
        .other          triton_poi_fused_convolution_relu_14,@"STO_CUDA_ENTRY STV_DEFAULT"
triton_poi_fused_convolution_relu_14:
.text.triton_poi_fused_convolution_relu_14:
[----:B------:R-:W0:Y:S01]  /*0000*/  LDC R1, c[0x0][0x28] ;  /* 0x00000a00ff017b82 */ /* 0x000e220000000800 */
[----:B------:R-:W1:Y:S07]  /*0010*/  S2R R3, SR_CTAID.Y ;  /* 0x0000000000037919 */ /* 0x000e6e0000002600 */
[----:B------:R-:W2:Y:S01]  /*0020*/  LDC.64 R26, c[0x0][0x210] ;  /* 0x00008400ff1a7b82 */ /* 0x000ea20000000a00 */
[----:B------:R-:W-:Y:S02]  /*0030*/  CS2R R8, SRZ ;  /* 0x0000000000087805 */ /* 0x000fe4000001ff00 */
[----:B------:R-:W-:Y:S01]  /*0040*/  CS2R R10, SRZ ;  /* 0x00000000000a7805 */ /* 0x000fe2000001ff00 */
[----:B------:R-:W3:Y:S01]  /*0050*/  S2R R0, SR_TID.X ;  /* 0x0000000000007919 */ /* 0x000ee20000002100 */
[----:B------:R-:W-:Y:S01]  /*0060*/  ULDC.64 UR6, c[0x0][0x208] ;  /* 0x0000820000067ab9 */ /* 0x000fe20000000a00 */
[----:B------:R-:W4:Y:S02]  /*0070*/  S2R R2, SR_CTAID.X ;  /* 0x0000000000027919 */ /* 0x000f240000002500 */
[----:B------:R-:W5:Y:S01]  /*0080*/  LDC.64 R20, c[0x0][0x218] ;  /* 0x00008600ff147b82 */ /* 0x000f620000000a00 */
[----:B-1----:R-:W-:Y:S01]  /*0090*/  IMAD.SHL.U32 R24, R3, 0x10, RZ ;  /* 0x0000001003187824 */ /* 0x002fe200078e00ff */
[----:B------:R-:W-:Y:S01]  /*00a0*/  SHF.R.S32.HI R4, RZ, 0x1b, R3 ;  /* 0x0000001bff047819 */ /* 0x000fe20000011403 */
[----:B---3--:R-:W-:-:S03]  /*00b0*/  IMAD.SHL.U32 R3, R0, 0x4, RZ ;  /* 0x0000000400037824 */ /* 0x008fc600078e00ff */
[----:B------:R-:W-:Y:S02]  /*00c0*/  SGXT R4, R4, 0x1 ;  /* 0x000000010404781a */ /* 0x000fe40000000200 */
[----:B------:R-:W-:Y:S02]  /*00d0*/  SHF.R.U32.HI R25, RZ, 0x2, R0 ;  /* 0x00000002ff197819 */ /* 0x000fe40000011600 */
[----:B------:R-:W-:Y:S02]  /*00e0*/  LOP3.LUT R17, R24, 0xc, R3, 0xf8, !PT ;  /* 0x0000000c18117812 */ /* 0x000fe400078ef803 */
[----:B------:R-:W-:Y:S02]  /*00f0*/  SGXT.U32 R25, R25, 0x6 ;  /* 0x000000061919781a */ /* 0x000fe40000000000 */
[----:B------:R-:W-:Y:S02]  /*0100*/  LEA.HI R5, R4, R17, RZ, 0x8 ;  /* 0x0000001104057211 */ /* 0x000fe400078f40ff */
[----:B----4-:R-:W-:-:S02]  /*0110*/  PRMT R4, R25, 0x6540, R2 ;  /* 0x0000654019047816 */ /* 0x010fc40000000002 */
[C---:B------:R-:W-:Y:S01]  /*0120*/  LOP3.LUT R6, R5.reuse, 0xffffff00, RZ, 0xc0, !PT ;  /* 0xffffff0005067812 */ /* 0x040fe200078ec0ff */
[----:B------:R-:W-:Y:S01]  /*0130*/  IMAD.SHL.U32 R5, R5, 0x100, RZ ;  /* 0x0000010005057824 */ /* 0x000fe200078e00ff */
[C---:B------:R-:W-:Y:S02]  /*0140*/  ISETP.GE.AND P0, PT, R4.reuse, 0x100, PT ;  /* 0x000001000400780c */ /* 0x040fe40003f06270 */
[C---:B------:R-:W-:Y:S01]  /*0150*/  LOP3.LUT R29, R4.reuse, 0x80, RZ, 0xfc, !PT ;  /* 0x00000080041d7812 */ /* 0x040fe200078efcff */
[----:B------:R-:W-:Y:S01]  /*0160*/  IMAD.IADD R17, R17, 0x1, -R6 ;  /* 0x0000000111117824 */ /* 0x000fe200078e0a06 */
[----:B------:R-:W-:Y:S02]  /*0170*/  LOP3.LUT R6, R5, 0xffff0000, RZ, 0xc0, !PT ;  /* 0xffff000005067812 */ /* 0x000fe400078ec0ff */
[C---:B------:R-:W-:Y:S02]  /*0180*/  LOP3.LUT R5, R4.reuse, 0x40, RZ, 0xfc, !PT ;  /* 0x0000004004057812 */ /* 0x040fe400078efcff */
[----:B------:R-:W-:Y:S01]  /*0190*/  LOP3.LUT R16, R4, 0xc0, RZ, 0xfc, !PT ;  /* 0x000000c004107812 */ /* 0x000fe200078efcff */
[----:B------:R-:W-:Y:S01]  /*01a0*/  IMAD.IADD R6, R17, 0x1, R6 ;  /* 0x0000000111067824 */ /* 0x000fe200078e0206 */
[----:B------:R-:W-:-:S02]  /*01b0*/  ISETP.GE.AND P1, PT, R5, 0x100, PT ;  /* 0x000001000500780c */ /* 0x000fc40003f26270 */
[----:B------:R-:W-:Y:S01]  /*01c0*/  ISETP.GE.AND P2, PT, R29, 0x100, PT ;  /* 0x000001001d00780c */ /* 0x000fe20003f46270 */
[--C-:B------:R-:W-:Y:S01]  /*01d0*/  IMAD R23, R5, 0x100, R6.reuse ;  /* 0x0000010005177824 */ /* 0x100fe200078e0206 */
[----:B------:R-:W-:Y:S01]  /*01e0*/  ISETP.GE.AND P3, PT, R16, 0x100, PT ;  /* 0x000001001000780c */ /* 0x000fe20003f66270 */
[--C-:B------:R-:W-:Y:S01]  /*01f0*/  IMAD R19, R4, 0x100, R6.reuse ;  /* 0x0000010004137824 */ /* 0x100fe200078e0206 */
[----:B------:R-:W-:Y:S01]  /*0200*/  CS2R R4, SRZ ;  /* 0x0000000000047805 */ /* 0x000fe2000001ff00 */
[--C-:B------:R-:W-:Y:S02]  /*0210*/  IMAD R29, R29, 0x100, R6.reuse ;  /* 0x000001001d1d7824 */ /* 0x100fe400078e0206 */
[----:B------:R-:W-:Y:S01]  /*0220*/  IMAD R16, R16, 0x100, R6 ;  /* 0x0000010010107824 */ /* 0x000fe200078e0206 */
[----:B------:R-:W-:Y:S01]  /*0230*/  CS2R R6, SRZ ;  /* 0x0000000000067805 */ /* 0x000fe2000001ff00 */
[----:B--2---:R-:W-:-:S04]  /*0240*/  IMAD.WIDE R22, R23, 0x4, R26 ;  /* 0x0000000417167825 */ /* 0x004fc800078e021a */
[----:B-----5:R-:W-:Y:S01]  /*0250*/  IMAD.WIDE R20, R17, 0x4, R20 ;  /* 0x0000000411147825 */ /* 0x020fe200078e0214 */
[----:B------:R-:W2:Y:S03]  /*0260*/  @!P1 LDG.E.EL.128 R8, desc[UR6][R22.64] ;  /* 0x0000000616089981 */ /* 0x000ea6000c2e1d00 */
[--C-:B------:R-:W-:Y:S01]  /*0270*/  IMAD.WIDE R18, R19, 0x4, R26.reuse ;  /* 0x0000000413127825 */ /* 0x100fe200078e021a */
[----:B------:R-:W-:Y:S02]  /*0280*/  CS2R R12, SRZ ;  /* 0x00000000000c7805 */ /* 0x000fe4000001ff00 */
[----:B------:R-:W-:Y:S01]  /*0290*/  CS2R R14, SRZ ;  /* 0x00000000000e7805 */ /* 0x000fe2000001ff00 */
[--C-:B------:R-:W-:Y:S01]  /*02a0*/  IMAD.WIDE R28, R29, 0x4, R26.reuse ;  /* 0x000000041d1c7825 */ /* 0x100fe200078e021a */
[----:B------:R1:W3:Y:S03]  /*02b0*/  @!P0 LDG.E.EL.128 R4, desc[UR6][R18.64] ;  /* 0x0000000612048981 */ /* 0x0002e6000c2e1d00 */
[----:B------:R-:W-:Y:S01]  /*02c0*/  IMAD.WIDE R26, R16, 0x4, R26 ;  /* 0x00000004101a7825 */ /* 0x000fe200078e021a */
[----:B------:R-:W3:Y:S01]  /*02d0*/  LDG.E.EL.128 R20, desc[UR6][R20.64] ;  /* 0x0000000614147981 */ /* 0x000ee2000c2e1d00 */
[----:B------:R-:W-:-:S03]  /*02e0*/  CS2R R16, SRZ ;  /* 0x0000000000107805 */ /* 0x000fc6000001ff00 */
[----:B------:R-:W4:Y:S01]  /*02f0*/  @!P2 LDG.E.EL.128 R12, desc[UR6][R28.64] ;  /* 0x000000061c0ca981 */ /* 0x000f22000c2e1d00 */
[----:B-1----:R-:W-:-:S06]  /*0300*/  CS2R R18, SRZ ;  /* 0x0000000000127805 */ /* 0x002fcc000001ff00 */
[----:B------:R1:W5:Y:S02]  /*0310*/  @!P3 LDG.E.EL.128 R16, desc[UR6][R26.64] ;  /* 0x000000061a10b981 */ /* 0x000364000c2e1d00 */
[----:B-1----:R-:W1:Y:S01]  /*0320*/  S2R R26, SR_TID.X ;  /* 0x00000000001a7919 */ /* 0x002e620000002100 */
[----:B------:R-:W1:Y:S01]  /*0330*/  S2UR UR5, SR_CgaCtaId ;  /* 0x00000000000579c3 */ /* 0x000e620000008800 */
[----:B------:R-:W-:Y:S02]  /*0340*/  UMOV UR4, 0x400 ;  /* 0x0000040000047882 */ /* 0x000fe40000000000 */
[----:B01----:R-:W-:Y:S01]  /*0350*/  UPRMT UR4, UR5, 0x654, UR4 ;  /* 0x0000065405047896 */ /* 0x003fe20008000004 */
[----:B------:R-:W-:Y:S02]  /*0360*/  SHF.R.U32.HI R0, RZ, 0x6, R0 ;  /* 0x00000006ff007819 */ /* 0x000fe40000011600 */
[C---:B---3--:R-:W-:Y:S01]  /*0370*/  FSETP.GEU.AND P4, PT, R20.reuse, -R4, PT ;  /* 0x800000041400720b */ /* 0x048fe20003f8e000 */
[----:B------:R-:W-:Y:S01]  /*0380*/  FADD R27, R20, R4 ;  /* 0x00000004141b7221 */ /* 0x000fe20000000000 */
[----:B------:R-:W-:Y:S01]  /*0390*/  IMAD.SHL.U32 R4, R26, 0x400, RZ ;  /* 0x000004001a047824 */ /* 0x000fe200078e00ff */
[C---:B--2---:R-:W-:Y:S01]  /*03a0*/  FSETP.GEU.AND P2, PT, R20.reuse, -R8, PT ;  /* 0x800000081400720b */ /* 0x044fe20003f4e000 */
[C---:B------:R-:W-:Y:S01]  /*03b0*/  FADD R8, R20.reuse, R8 ;  /* 0x0000000814087221 */ /* 0x040fe20000000000 */
[----:B----4-:R-:W-:-:S02]  /*03c0*/  FSETP.GEU.AND P3, PT, R20, -R12, PT ;  /* 0x8000000c1400720b */ /* 0x010fc40003f6e000 */
[----:B------:R-:W-:Y:S01]  /*03d0*/  LOP3.LUT R4, R4, 0xc00, RZ, 0xc0, !PT ;  /* 0x00000c0004047812 */ /* 0x000fe200078ec0ff */
[C---:B------:R-:W-:Y:S01]  /*03e0*/  FADD R12, R20.reuse, R12 ;  /* 0x0000000c140c7221 */ /* 0x040fe20000000000 */
[C---:B------:R-:W-:Y:S02]  /*03f0*/  FSETP.GEU.AND P5, PT, R21.reuse, -R9, PT ;  /* 0x800000091500720b */ /* 0x040fe40003fae000 */
[C---:B-----5:R-:W-:Y:S01]  /*0400*/  FSETP.GEU.AND P0, PT, R20.reuse, -R16, PT ;  /* 0x800000101400720b */ /* 0x060fe20003f0e000 */
[----:B------:R-:W-:Y:S01]  /*0410*/  FADD R16, R20, R16 ;  /* 0x0000001014107221 */ /* 0x000fe20000000000 */
[C---:B------:R-:W-:Y:S01]  /*0420*/  FSETP.GEU.AND P6, PT, R21.reuse, -R13, PT ;  /* 0x8000000d1500720b */ /* 0x040fe20003fce000 */
[C---:B------:R-:W-:Y:S01]  /*0430*/  FADD R9, R21.reuse, R9 ;  /* 0x0000000915097221 */ /* 0x040fe20000000000 */
[C---:B------:R-:W-:Y:S01]  /*0440*/  LOP3.LUT R25, R4.reuse, R25, RZ, 0xfc, !PT ;  /* 0x0000001904197212 */ /* 0x040fe200078efcff */
[----:B------:R-:W-:Y:S01]  /*0450*/  FADD R13, R21, R13 ;  /* 0x0000000d150d7221 */ /* 0x000fe20000000000 */
[----:B------:R-:W-:-:S02]  /*0460*/  LEA.HI R20, R4, UR4, RZ, 0x1a ;  /* 0x0000000404147c11 */ /* 0x000fc4000f8fd0ff */
[----:B------:R-:W-:Y:S02]  /*0470*/  FSEL R8, R8, RZ, P2 ;  /* 0x000000ff08087208 */ /* 0x000fe40001000000 */
[C---:B------:R-:W-:Y:S01]  /*0480*/  FSETP.GEU.AND P1, PT, R21.reuse, -R17, PT ;  /* 0x800000111500720b */ /* 0x040fe20003f2e000 */
[C---:B------:R-:W-:Y:S01]  /*0490*/  FADD R17, R21.reuse, R17 ;  /* 0x0000001115117221 */ /* 0x040fe20000000000 */
[C---:B------:R-:W-:Y:S01]  /*04a0*/  FSETP.GEU.AND P2, PT, R21.reuse, -R5, PT ;  /* 0x800000051500720b */ /* 0x040fe20003f4e000 */
[----:B------:R-:W-:Y:S01]  /*04b0*/  FADD R5, R21, R5 ;  /* 0x0000000515057221 */ /* 0x000fe20000000000 */
[----:B------:R-:W-:Y:S01]  /*04c0*/  IMAD R21, R25, 0x4, R20 ;  /* 0x0000000419157824 */ /* 0x000fe200078e0214 */
[----:B------:R-:W-:Y:S02]  /*04d0*/  FSEL R12, R12, RZ, P3 ;  /* 0x000000ff0c0c7208 */ /* 0x000fe40001800000 */
[----:B------:R-:W-:Y:S02]  /*04e0*/  FSEL R20, R27, RZ, P4 ;  /* 0x000000ff1b147208 */ /* 0x000fe40002000000 */
[----:B------:R-:W-:-:S02]  /*04f0*/  FSEL R9, R9, RZ, P5 ;  /* 0x000000ff09097208 */ /* 0x000fc40002800000 */
[----:B------:R-:W-:Y:S02]  /*0500*/  FSEL R13, R13, RZ, P6 ;  /* 0x000000ff0d0d7208 */ /* 0x000fe40003000000 */
[C---:B------:R-:W-:Y:S01]  /*0510*/  FSETP.GEU.AND P3, PT, R22.reuse, -R10, PT ;  /* 0x8000000a1600720b */ /* 0x040fe20003f6e000 */
[C---:B------:R-:W-:Y:S01]  /*0520*/  FADD R10, R22.reuse, R10 ;  /* 0x0000000a160a7221 */ /* 0x040fe20000000000 */
[C---:B------:R-:W-:Y:S01]  /*0530*/  FSETP.GEU.AND P4, PT, R22.reuse, -R14, PT ;  /* 0x8000000e1600720b */ /* 0x040fe20003f8e000 */
[C---:B------:R-:W-:Y:S01]  /*0540*/  FADD R14, R22.reuse, R14 ;  /* 0x0000000e160e7221 */ /* 0x040fe20000000000 */
[C---:B------:R-:W-:Y:S01]  /*0550*/  FSETP.GEU.AND P5, PT, R22.reuse, -R18, PT ;  /* 0x800000121600720b */ /* 0x040fe20003fae000 */
[C---:B------:R-:W-:Y:S01]  /*0560*/  FADD R18, R22.reuse, R18 ;  /* 0x0000001216127221 */ /* 0x040fe20000000000 */
[C---:B------:R-:W-:Y:S01]  /*0570*/  FSETP.GEU.AND P6, PT, R22.reuse, -R6, PT ;  /* 0x800000061600720b */ /* 0x040fe20003fce000 */
[----:B------:R-:W-:Y:S01]  /*0580*/  FADD R6, R22, R6 ;  /* 0x0000000616067221 */ /* 0x000fe20000000000 */
[----:B------:R-:W-:-:S02]  /*0590*/  LOP3.LUT R22, R4, 0x100, RZ, 0xfc, !PT ;  /* 0x0000010004167812 */ /* 0x000fc400078efcff */
[C---:B------:R-:W-:Y:S01]  /*05a0*/  LOP3.LUT R27, R4.reuse, 0x200, RZ, 0xfc, !PT ;  /* 0x00000200041b7812 */ /* 0x040fe200078efcff */
[----:B------:R0:W-:Y:S01]  /*05b0*/  STS [R21], R20 ;  /* 0x0000001415007388 */ /* 0x0001e20000000800 */
[----:B------:R-:W-:Y:S02]  /*05c0*/  LOP3.LUT R28, R4, 0x300, RZ, 0xfc, !PT ;  /* 0x00000300041c7812 */ /* 0x000fe400078efcff */
[----:B------:R-:W-:Y:S02]  /*05d0*/  FSEL R5, R5, RZ, P2 ;  /* 0x000000ff05057208 */ /* 0x000fe40001000000 */
[----:B------:R-:W-:Y:S02]  /*05e0*/  LEA.HI R4, R22, UR4, RZ, 0x1a ;  /* 0x0000000416047c11 */ /* 0x000fe4000f8fd0ff */
[----:B------:R-:W-:Y:S02]  /*05f0*/  FSETP.GEU.AND P2, PT, R23, -R11, PT ;  /* 0x8000000b1700720b */ /* 0x000fe40003f4e000 */
[----:B------:R-:W-:Y:S01]  /*0600*/  LEA.HI R22, R27, UR4, RZ, 0x1a ;  /* 0x000000041b167c11 */ /* 0x000fe2000f8fd0ff */
[C---:B0-----:R-:W-:Y:S01]  /*0610*/  FADD R20, R23.reuse, R11 ;  /* 0x0000000b17147221 */ /* 0x041fe20000000000 */
[----:B------:R-:W-:Y:S01]  /*0620*/  FSEL R11, R10, RZ, P3 ;  /* 0x000000ff0a0b7208 */ /* 0x000fe20001800000 */
[----:B------:R-:W-:Y:S01]  /*0630*/  FADD R10, R23, R7 ;  /* 0x00000007170a7221 */ /* 0x000fe20000000000 */
[----:B------:R-:W-:-:S02]  /*0640*/  LEA.HI R28, R28, UR4, RZ, 0x1a ;  /* 0x000000041c1c7c11 */ /* 0x000fc4000f8fd0ff */
[----:B------:R-:W-:Y:S01]  /*0650*/  FSETP.GEU.AND P3, PT, R23, -R7, PT ;  /* 0x800000071700720b */ /* 0x000fe20003f6e000 */
[C---:B------:R-:W-:Y:S01]  /*0660*/  IMAD R4, R25.reuse, 0x4, R4 ;  /* 0x0000000419047824 */ /* 0x040fe200078e0204 */
[----:B------:R-:W-:Y:S01]  /*0670*/  FSEL R7, R6, RZ, P6 ;  /* 0x000000ff06077208 */ /* 0x000fe20003000000 */
[C---:B------:R-:W-:Y:S01]  /*0680*/  IMAD R22, R25.reuse, 0x4, R22 ;  /* 0x0000000419167824 */ /* 0x040fe200078e0216 */
[----:B------:R-:W-:Y:S01]  /*0690*/  FSEL R6, R10, RZ, P3 ;  /* 0x000000ff0a067208 */ /* 0x000fe20001800000 */
[----:B------:R-:W-:Y:S01]  /*06a0*/  IMAD R25, R25, 0x4, R28 ;  /* 0x0000000419197824 */ /* 0x000fe200078e021c */
[C---:B------:R-:W-:Y:S01]  /*06b0*/  FSETP.GEU.AND P6, PT, R23.reuse, -R15, PT ;  /* 0x8000000f1700720b */ /* 0x040fe20003fce000 */
[----:B------:R-:W-:Y:S01]  /*06c0*/  FADD R15, R23, R15 ;  /* 0x0000000f170f7221 */ /* 0x000fe20000000000 */
[----:B------:R0:W-:Y:S01]  /*06d0*/  STS [R4+0x400], R5 ;  /* 0x0004000504007388 */ /* 0x0001e20000000800 */
[----:B------:R-:W-:-:S03]  /*06e0*/  FSEL R20, R20, RZ, P2 ;  /* 0x000000ff14147208 */ /* 0x000fc60001000000 */
[----:B------:R-:W-:Y:S01]  /*06f0*/  STS [R22+0x800], R7 ;  /* 0x0008000716007388 */ /* 0x000fe20000000800 */
[C---:B------:R-:W-:Y:S01]  /*0700*/  FSETP.GEU.AND P2, PT, R23.reuse, -R19, PT ;  /* 0x800000131700720b */ /* 0x040fe20003f4e000 */
[----:B------:R-:W-:Y:S02]  /*0710*/  FADD R23, R23, R19 ;  /* 0x0000001317177221 */ /* 0x000fe40000000000 */
[----:B------:R1:W-:Y:S01]  /*0720*/  STS [R25+0xc00], R6 ;  /* 0x000c000619007388 */ /* 0x0003e20000000800 */
[----:B------:R-:W-:-:S03]  /*0730*/  FSEL R27, R14, RZ, P4 ;  /* 0x000000ff0e1b7208 */ /* 0x000fc60002000000 */
[----:B------:R-:W-:Y:S01]  /*0740*/  STS [R21+0x100], R8 ;  /* 0x0001000815007388 */ /* 0x000fe20000000800 */
[----:B------:R-:W-:-:S03]  /*0750*/  FSEL R10, R15, RZ, P6 ;  /* 0x000000ff0f0a7208 */ /* 0x000fc60003000000 */
[----:B------:R-:W-:Y:S01]  /*0760*/  STS [R4+0x500], R9 ;  /* 0x0005000904007388 */ /* 0x000fe20000000800 */
[----:B------:R-:W-:-:S03]  /*0770*/  FSEL R16, R16, RZ, P0 ;  /* 0x000000ff10107208 */ /* 0x000fc60000000000 */
[----:B------:R-:W-:Y:S01]  /*0780*/  STS [R22+0x900], R11 ;  /* 0x0009000b16007388 */ /* 0x000fe20000000800 */
[----:B------:R-:W-:-:S03]  /*0790*/  FSEL R17, R17, RZ, P1 ;  /* 0x000000ff11117208 */ /* 0x000fc60000800000 */
[----:B------:R-:W-:Y:S01]  /*07a0*/  STS [R25+0xd00], R20 ;  /* 0x000d001419007388 */ /* 0x000fe20000000800 */
[----:B0-----:R-:W-:Y:S01]  /*07b0*/  FSEL R5, R18, RZ, P5 ;  /* 0x000000ff12057208 */ /* 0x001fe20002800000 */
[----:B------:R-:W-:Y:S02]  /*07c0*/  IMAD.SHL.U32 R26, R26, 0x4, RZ ;  /* 0x000000041a1a7824 */ /* 0x000fe400078e00ff */
[----:B------:R-:W-:Y:S01]  /*07d0*/  STS [R21+0x200], R12 ;  /* 0x0002000c15007388 */ /* 0x000fe20000000800 */
[----:B-1----:R-:W-:-:S03]  /*07e0*/  FSEL R6, R23, RZ, P2 ;  /* 0x000000ff17067208 */ /* 0x002fc60001000000 */
[----:B------:R-:W-:Y:S04]  /*07f0*/  STS [R4+0x600], R13 ;  /* 0x0006000d04007388 */ /* 0x000fe80000000800 */
[----:B------:R-:W-:Y:S04]  /*0800*/  STS [R22+0xa00], R27 ;  /* 0x000a001b16007388 */ /* 0x000fe80000000800 */
[----:B------:R-:W-:Y:S01]  /*0810*/  STS [R25+0xe00], R10 ;  /* 0x000e000a19007388 */ /* 0x000fe20000000800 */
[----:B------:R-:W-:-:S03]  /*0820*/  LOP3.LUT R19, R26, 0x3fc, RZ, 0xc0, !PT ;  /* 0x000003fc1a137812 */ /* 0x000fc600078ec0ff */
[----:B------:R-:W-:Y:S04]  /*0830*/  STS [R21+0x300], R16 ;  /* 0x0003001015007388 */ /* 0x000fe80000000800 */
[----:B------:R0:W-:Y:S04]  /*0840*/  STS [R4+0x700], R17 ;  /* 0x0007001104007388 */ /* 0x0001e80000000800 */
[----:B------:R1:W-:Y:S04]  /*0850*/  STS [R22+0xb00], R5 ;  /* 0x000b000516007388 */ /* 0x0003e80000000800 */
[----:B------:R2:W-:Y:S01]  /*0860*/  STS [R25+0xf00], R6 ;  /* 0x000f000619007388 */ /* 0x0005e20000000800 */
[C---:B------:R-:W-:Y:S01]  /*0870*/  LOP3.LUT R7, R19.reuse, 0x400, RZ, 0xfc, !PT ;  /* 0x0000040013077812 */ /* 0x040fe200078efcff */
[----:B0-----:R-:W0:Y:S01]  /*0880*/  LDC.64 R16, c[0x0][0x220] ;  /* 0x00008800ff107b82 */ /* 0x001e220000000a00 */
[----:B------:R-:W-:-:S02]  /*0890*/  LOP3.LUT R9, R19, 0x800, RZ, 0xfc, !PT ;  /* 0x0000080013097812 */ /* 0x000fc400078efcff */
[----:B------:R-:W-:Y:S02]  /*08a0*/  SHF.R.U32.HI R11, RZ, 0x8, R26 ;  /* 0x00000008ff0b7819 */ /* 0x000fe4000001161a */
[----:B------:R-:W-:Y:S02]  /*08b0*/  SHF.R.U32.HI R8, RZ, 0x6, R7 ;  /* 0x00000006ff087819 */ /* 0x000fe40000011607 */
[----:B------:R-:W-:Y:S02]  /*08c0*/  SHF.R.U32.HI R10, RZ, 0x6, R9 ;  /* 0x00000006ff0a7819 */ /* 0x000fe40000011609 */
[----:B------:R-:W-:Y:S02]  /*08d0*/  SGXT.U32 R7, R11, 0x2 ;  /* 0x000000020b07781a */ /* 0x000fe40000000000 */
[----:B------:R-:W-:Y:S02]  /*08e0*/  LOP3.LUT R9, R8, 0x1c, RZ, 0xc0, !PT ;  /* 0x0000001c08097812 */ /* 0x000fe400078ec0ff */
[----:B------:R-:W-:-:S02]  /*08f0*/  LOP3.LUT R11, R10, 0x2c, RZ, 0xc0, !PT ;  /* 0x0000002c0a0b7812 */ /* 0x000fc400078ec0ff */
[----:B------:R-:W-:Y:S02]  /*0900*/  LOP3.LUT R4, R7, 0x3fc, R26, 0xf8, !PT ;  /* 0x000003fc07047812 */ /* 0x000fe400078ef81a */
[----:B------:R-:W-:Y:S01]  /*0910*/  LEA R8, R7, UR4, 0x2 ;  /* 0x0000000407087c11 */ /* 0x000fe2000f8e10ff */
[----:B------:R-:W-:Y:S01]  /*0920*/  VIADD R10, R9, UR4 ;  /* 0x00000004090a7c36 */ /* 0x000fe20008000000 */
[----:B------:R-:W-:Y:S01]  /*0930*/  LEA R4, R4, UR4, 0x2 ;  /* 0x0000000404047c11 */ /* 0x000fe2000f8e10ff */
[----:B------:R-:W-:Y:S01]  /*0940*/  BAR.SYNC.DEFER_BLOCKING 0x0 ;  /* 0x0000000000007b1d */ /* 0x000fe20000010000 */
[----:B------:R-:W-:Y:S02]  /*0950*/  VIADD R12, R11, UR4 ;  /* 0x000000040b0c7c36 */ /* 0x000fe40008000000 */
[C---:B------:R-:W-:Y:S02]  /*0960*/  IMAD R18, R19.reuse, 0x4, R8 ;  /* 0x0000000413127824 */ /* 0x040fe400078e0208 */
[----:B------:R-:W-:-:S02]  /*0970*/  IMAD R20, R19, 0x4, R10 ;  /* 0x0000000413147824 */ /* 0x000fc400078e020a */
[----:B-1----:R-:W-:Y:S01]  /*0980*/  IMAD R22, R19, 0x4, R12 ;  /* 0x0000000413167824 */ /* 0x002fe200078e020c */
[----:B------:R-:W-:Y:S04]  /*0990*/  LDS R4, [R4] ;  /* 0x0000000004047984 */ /* 0x000fe80000000800 */
[----:B------:R-:W-:Y:S04]  /*09a0*/  LDS R5, [R18+0x4] ;  /* 0x0000040012057984 */ /* 0x000fe80000000800 */
[----:B------:R-:W-:Y:S04]  /*09b0*/  LDS R6, [R18+0x8] ;  /* 0x0000080012067984 */ /* 0x000fe80000000800 */
[----:B------:R-:W1:Y:S04]  /*09c0*/  LDS R7, [R18+0xc] ;  /* 0x00000c0012077984 */ /* 0x000e680000000800 */
[----:B------:R-:W-:Y:S04]  /*09d0*/  LDS R8, [R20+0x1000] ;  /* 0x0010000014087984 */ /* 0x000fe80000000800 */
[----:B------:R-:W-:Y:S04]  /*09e0*/  LDS R9, [R20+0x1004] ;  /* 0x0010040014097984 */ /* 0x000fe80000000800 */
[----:B------:R-:W-:Y:S04]  /*09f0*/  LDS R10, [R20+0x1008] ;  /* 0x00100800140a7984 */ /* 0x000fe80000000800 */
[----:B------:R3:W4:Y:S04]  /*0a00*/  LDS R11, [R20+0x100c] ;  /* 0x00100c00140b7984 */ /* 0x0007280000000800 */
[----:B------:R-:W-:Y:S04]  /*0a10*/  LDS R12, [R22+0x2000] ;  /* 0x00200000160c7984 */ /* 0x000fe80000000800 */
[----:B------:R-:W-:Y:S04]  /*0a20*/  LDS R13, [R22+0x2004] ;  /* 0x00200400160d7984 */ /* 0x000fe80000000800 */
[----:B------:R-:W-:Y:S04]  /*0a30*/  LDS R14, [R22+0x2008] ;  /* 0x00200800160e7984 */ /* 0x000fe80000000800 */
[----:B------:R-:W5:Y:S01]  /*0a40*/  LDS R15, [R22+0x200c] ;  /* 0x00200c00160f7984 */ /* 0x000f620000000800 */
[----:B------:R-:W-:-:S02]  /*0a50*/  LOP3.LUT R21, R3, 0xfc, RZ, 0xc0, !PT ;  /* 0x000000fc03157812 */ /* 0x000fc400078ec0ff */
[----:B------:R-:W-:Y:S02]  /*0a60*/  SGXT.U32 R3, R0, 0x2 ;  /* 0x000000020003781a */ /* 0x000fe40000000000 */
[----:B------:R-:W-:Y:S02]  /*0a70*/  PRMT R2, R21, 0x6540, R2 ;  /* 0x0000654015027816 */ /* 0x000fe40000000002 */
[----:B------:R-:W-:Y:S02]  /*0a80*/  LOP3.LUT R3, R24, R3, RZ, 0xfc, !PT ;  /* 0x0000000318037212 */ /* 0x000fe400078efcff */
[----:B------:R-:W-:Y:S02]  /*0a90*/  ISETP.GE.AND P0, PT, R2, 0x100, PT ;  /* 0x000001000200780c */ /* 0x000fe40003f06270 */
[----:B------:R-:W-:Y:S01]  /*0aa0*/  LOP3.LUT R0, R19, 0xc00, RZ, 0xfc, !PT ;  /* 0x00000c0013007812 */ /* 0x000fe200078efcff */
[----:B------:R-:W-:-:S03]  /*0ab0*/  IMAD R23, R3, 0x100, R2 ;  /* 0x0000010003177824 */ /* 0x000fc600078e0202 */
[----:B------:R-:W-:Y:S01]  /*0ac0*/  SHF.R.U32.HI R0, RZ, 0x6, R0 ;  /* 0x00000006ff007819 */ /* 0x000fe20000011600 */
[C---:B------:R-:W-:Y:S02]  /*0ad0*/  VIADD R21, R23.reuse, 0x400 ;  /* 0x0000040017157836 */ /* 0x040fe40000000000 */
[C---:B--2---:R-:W-:Y:S01]  /*0ae0*/  VIADD R25, R23.reuse, 0x800 ;  /* 0x0000080017197836 */ /* 0x044fe20000000000 */
[----:B------:R-:W-:Y:S01]  /*0af0*/  LOP3.LUT R0, R0, 0x3c, RZ, 0xc0, !PT ;  /* 0x0000003c00007812 */ /* 0x000fe200078ec0ff */
[----:B0-----:R-:W-:-:S04]  /*0b00*/  IMAD.WIDE R2, R23, 0x4, R16 ;  /* 0x0000000417027825 */ /* 0x001fc800078e0210 */
[--C-:B---3--:R-:W-:Y:S01]  /*0b10*/  IMAD.WIDE R20, R21, 0x4, R16.reuse ;  /* 0x0000000415147825 */ /* 0x108fe200078e0210 */
[----:B-1----:R0:W-:Y:S03]  /*0b20*/  @!P0 STG.E.128 desc[UR6][R2.64], R4 ;  /* 0x0000000402008986 */ /* 0x0021e6000c101d06 */
[----:B------:R-:W-:Y:S01]  /*0b30*/  IMAD.WIDE R24, R25, 0x4, R16 ;  /* 0x0000000419187825 */ /* 0x000fe200078e0210 */
[----:B----4-:R0:W-:Y:S03]  /*0b40*/  @!P0 STG.E.128 desc[UR6][R20.64], R8 ;  /* 0x0000000814008986 */ /* 0x0101e6000c101d06 */
[----:B------:R-:W-:-:S04]  /*0b50*/  VIADD R0, R0, UR4 ;  /* 0x0000000400007c36 */ /* 0x000fc80008000000 */
[----:B------:R-:W-:Y:S01]  /*0b60*/  IMAD R0, R19, 0x4, R0 ;  /* 0x0000000413007824 */ /* 0x000fe200078e0200 */
[----:B-----5:R0:W-:Y:S02]  /*0b70*/  @!P0 STG.E.128 desc[UR6][R24.64], R12 ;  /* 0x0000000c18008986 */ /* 0x0201e4000c101d06 */
[----:B0-----:R-:W-:Y:S05]  /*0b80*/  @P0 EXIT ;  /* 0x000000000000094d */ /* 0x001fea0003800000 */
[----:B0-----:R-:W-:Y:S01]  /*0b90*/  LDS R4, [R0+0x3000] ;  /* 0x0030000000047984 */ /* 0x001fe20000000800 */
[----:B------:R-:W-:-:S03]  /*0ba0*/  VIADD R23, R23, 0xc00 ;  /* 0x00000c0017177836 */ /* 0x000fc60000000000 */
[----:B------:R-:W-:Y:S01]  /*0bb0*/  LDS R5, [R0+0x3004] ;  /* 0x0030040000057984 */ /* 0x000fe20000000800 */
[----:B------:R-:W-:-:S03]  /*0bc0*/  IMAD.WIDE R16, R23, 0x4, R16 ;  /* 0x0000000417107825 */ /* 0x000fc600078e0210 */
[----:B------:R-:W-:Y:S04]  /*0bd0*/  LDS R6, [R0+0x3008] ;  /* 0x0030080000067984 */ /* 0x000fe80000000800 */
[----:B------:R-:W0:Y:S04]  /*0be0*/  LDS R7, [R0+0x300c] ;  /* 0x00300c0000077984 */ /* 0x000e280000000800 */
[----:B0-----:R-:W-:Y:S01]  /*0bf0*/  STG.E.128 desc[UR6][R16.64], R4 ;  /* 0x0000000410007986 */ /* 0x001fe2000c101d06 */
[----:B------:R-:W-:Y:S05]  /*0c00*/  EXIT ;  /* 0x000000000000794d */ /* 0x000fea0003800000 */
.L_x_0:
[----:B------:R-:W-:-:S00]  /*0c10*/  BRA `(.L_x_0) ;  /* 0xfffffffc00fc7947 */ /* 0x000fc0000383ffff */
[----:B------:R-:W-:-:S00]  /*0c20*/  NOP ;  /* 0x0000000000007918 */ /* 0x000fc00000000000 */
        /* <DEDUP_REMOVED lines=13> */
.L_x_1:


//--------------------- .nv.shared.triton_poi_fused_convolution_relu_14 --------------------------
	.section	.nv.shared.triton_poi_fused_convolution_relu_14,"aw",@nobits
	.sectionflags	@""
	.align	16
	.zero		1024


//--------------------- .nv.constant0.triton_poi_fused_convolution_relu_14 --------------------------
	.section	.nv.constant0.triton_poi_fused_convolution_relu_14,"a",@progbits
	.sectionflags	@""
	.align	4
.nv.constant0.triton_poi_fused_convolution_relu_14:
	.zero		560
